//
// Generated by NVIDIA NVVM Compiler
//
// Compiler Build ID: CL-36424714
// Cuda compilation tools, release 13.0, V13.0.88
// Based on NVVM 20.0.0
//

.version 9.0
.target sm_100
.address_size 64

	// .globl	_Z15iteration_innerPPPdS1_S1_iiS_
// _ZZ15iteration_innerPPPdS1_S1_iiS_E4smem has been demoted

.visible .entry _Z15iteration_innerPPPdS1_S1_iiS_(
	.param .u64 .ptr .align 1 _Z15iteration_innerPPPdS1_S1_iiS__param_0,
	.param .u64 .ptr .align 1 _Z15iteration_innerPPPdS1_S1_iiS__param_1,
	.param .u64 .ptr .align 1 _Z15iteration_innerPPPdS1_S1_iiS__param_2,
	.param .u32 _Z15iteration_innerPPPdS1_S1_iiS__param_3,
	.param .u32 _Z15iteration_innerPPPdS1_S1_iiS__param_4,
	.param .u64 .ptr .align 1 _Z15iteration_innerPPPdS1_S1_iiS__param_5
)
{
	.reg .pred 	%p<27>;
	.reg .b32 	%r<69>;
	.reg .b64 	%rd<48>;
	.reg .b64 	%fd<52>;
	// demoted variable
	.shared .align 8 .b8 _ZZ15iteration_innerPPPdS1_S1_iiS_E4smem[256];
	ld.param.u64 	%rd2, [_Z15iteration_innerPPPdS1_S1_iiS__param_1];
	ld.param.u64 	%rd3, [_Z15iteration_innerPPPdS1_S1_iiS__param_2];
	ld.param.u32 	%r11, [_Z15iteration_innerPPPdS1_S1_iiS__param_3];
	ld.param.u64 	%rd4, [_Z15iteration_innerPPPdS1_S1_iiS__param_5];
	mov.u32 	%r1, %tid.x;
	mov.u32 	%r12, %ctaid.x;
	mov.u32 	%r2, %ntid.x;
	mad.lo.s32 	%r3, %r12, %r2, %r1;
	add.s32 	%r13, %r3, 1;
	mov.u32 	%r4, %tid.y;
	mov.u32 	%r14, %ctaid.y;
	mov.u32 	%r5, %ntid.y;
	mad.lo.s32 	%r15, %r14, %r5, %r4;
	mov.u32 	%r7, %tid.z;
	mov.u32 	%r16, %ctaid.z;
	mov.u32 	%r17, %ntid.z;
	mad.lo.s32 	%r18, %r16, %r17, %r7;
	setp.gt.s32 	%p1, %r13, %r11;
	max.s32 	%r19, %r15, %r18;
	setp.ge.s32 	%p2, %r19, %r11;
	mov.f64 	%fd50, 0d0000000000000000;
	or.pred  	%p3, %p2, %p1;
	@%p3 bra 	$L__BB0_2;
	ld.param.u64 	%rd47, [_Z15iteration_innerPPPdS1_S1_iiS__param_0];
	cvta.to.global.u64 	%rd5, %rd2;
	cvta.to.global.u64 	%rd6, %rd3;
	cvta.to.global.u64 	%rd7, %rd47;
	add.s32 	%r20, %r11, 1;
	cvt.rn.f64.u32 	%fd8, %r20;
	mov.f64 	%fd9, 0d4000000000000000;
	div.rn.f64 	%fd10, %fd9, %fd8;
	mul.f64 	%fd11, %fd10, %fd10;
	mul.wide.s32 	%rd8, %r3, 8;
	add.s64 	%rd9, %rd5, %rd8;
	ld.global.u64 	%rd10, [%rd9];
	mul.wide.u32 	%rd11, %r15, 8;
	add.s64 	%rd12, %rd10, %rd11;
	ld.u64 	%rd13, [%rd12+8];
	mul.wide.u32 	%rd14, %r18, 8;
	add.s64 	%rd15, %rd13, %rd14;
	ld.f64 	%fd12, [%rd15+8];
	ld.global.u64 	%rd16, [%rd9+16];
	add.s64 	%rd17, %rd16, %rd11;
	ld.u64 	%rd18, [%rd17+8];
	add.s64 	%rd19, %rd18, %rd14;
	ld.f64 	%fd13, [%rd19+8];
	add.f64 	%fd14, %fd12, %fd13;
	ld.global.u64 	%rd20, [%rd9+8];
	add.s64 	%rd21, %rd20, %rd11;
	ld.u64 	%rd22, [%rd21];
	add.s64 	%rd23, %rd22, %rd14;
	ld.f64 	%fd15, [%rd23+8];
	add.f64 	%fd16, %fd14, %fd15;
	ld.u64 	%rd24, [%rd21+16];
	add.s64 	%rd25, %rd24, %rd14;
	ld.f64 	%fd17, [%rd25+8];
	add.f64 	%fd18, %fd16, %fd17;
	ld.u64 	%rd26, [%rd21+8];
	add.s64 	%rd27, %rd26, %rd14;
	ld.f64 	%fd19, [%rd27+16];
	add.f64 	%fd20, %fd18, %fd19;
	ld.f64 	%fd21, [%rd27];
	add.f64 	%fd22, %fd20, %fd21;
	add.s64 	%rd28, %rd6, %rd8;
	ld.global.u64 	%rd29, [%rd28+8];
	add.s64 	%rd30, %rd29, %rd11;
	ld.u64 	%rd31, [%rd30+8];
	add.s64 	%rd32, %rd31, %rd14;
	ld.f64 	%fd23, [%rd32+8];
	fma.rn.f64 	%fd24, %fd11, %fd23, %fd22;
	mul.f64 	%fd25, %fd24, 0d3FC5555555555555;
	add.s64 	%rd33, %rd7, %rd8;
	ld.global.u64 	%rd34, [%rd33+8];
	add.s64 	%rd35, %rd34, %rd11;
	ld.u64 	%rd36, [%rd35+8];
	add.s64 	%rd37, %rd36, %rd14;
	st.f64 	[%rd37+8], %fd25;
	ld.global.u64 	%rd38, [%rd33+8];
	add.s64 	%rd39, %rd38, %rd11;
	ld.u64 	%rd40, [%rd39+8];
	add.s64 	%rd41, %rd40, %rd14;
	ld.f64 	%fd26, [%rd41+8];
	ld.global.u64 	%rd42, [%rd9+8];
	add.s64 	%rd43, %rd42, %rd11;
	ld.u64 	%rd44, [%rd43+8];
	add.s64 	%rd45, %rd44, %rd14;
	ld.f64 	%fd27, [%rd45+8];
	sub.f64 	%fd50, %fd26, %fd27;
$L__BB0_2:
	mad.lo.s32 	%r41, %r5, %r7, %r4;
	mad.lo.s32 	%r9, %r41, %r2, %r1;
	mul.f64 	%fd28, %fd50, %fd50;
	// begin inline asm
	mov.b64 {%r21,%r22}, %fd28;
	// end inline asm
	shfl.sync.down.b32	%r24|%p4, %r22, 16, 31, -1;
	shfl.sync.down.b32	%r23|%p5, %r21, 16, 31, -1;
	// begin inline asm
	mov.b64 %fd29, {%r23,%r24};
	// end inline asm
	add.f64 	%fd30, %fd28, %fd29;
	// begin inline asm
	mov.b64 {%r25,%r26}, %fd30;
	// end inline asm
	shfl.sync.down.b32	%r28|%p6, %r26, 8, 31, -1;
	shfl.sync.down.b32	%r27|%p7, %r25, 8, 31, -1;
	// begin inline asm
	mov.b64 %fd31, {%r27,%r28};
	// end inline asm
	add.f64 	%fd32, %fd30, %fd31;
	// begin inline asm
	mov.b64 {%r29,%r30}, %fd32;
	// end inline asm
	shfl.sync.down.b32	%r32|%p8, %r30, 4, 31, -1;
	shfl.sync.down.b32	%r31|%p9, %r29, 4, 31, -1;
	// begin inline asm
	mov.b64 %fd33, {%r31,%r32};
	// end inline asm
	add.f64 	%fd34, %fd32, %fd33;
	// begin inline asm
	mov.b64 {%r33,%r34}, %fd34;
	// end inline asm
	shfl.sync.down.b32	%r36|%p10, %r34, 2, 31, -1;
	shfl.sync.down.b32	%r35|%p11, %r33, 2, 31, -1;
	// begin inline asm
	mov.b64 %fd35, {%r35,%r36};
	// end inline asm
	add.f64 	%fd36, %fd34, %fd35;
	// begin inline asm
	mov.b64 {%r37,%r38}, %fd36;
	// end inline asm
	shfl.sync.down.b32	%r40|%p12, %r38, 1, 31, -1;
	shfl.sync.down.b32	%r39|%p13, %r37, 1, 31, -1;
	// begin inline asm
	mov.b64 %fd37, {%r39,%r40};
	// end inline asm
	add.f64 	%fd3, %fd36, %fd37;
	bar.sync 	0;
	and.b32  	%r42, %r9, 31;
	setp.ne.s32 	%p14, %r42, 0;
	@%p14 bra 	$L__BB0_4;
	shr.u32 	%r43, %r9, 2;
	mov.u32 	%r44, _ZZ15iteration_innerPPPdS1_S1_iiS_E4smem;
	add.s32 	%r45, %r44, %r43;
	st.shared.f64 	[%r45], %fd3;
$L__BB0_4:
	bar.sync 	0;
	setp.gt.u32 	%p15, %r9, 31;
	mov.f64 	%fd51, 0d0000000000000000;
	@%p15 bra 	$L__BB0_6;
	shl.b32 	%r46, %r9, 3;
	mov.u32 	%r47, _ZZ15iteration_innerPPPdS1_S1_iiS_E4smem;
	add.s32 	%r48, %r47, %r46;
	ld.shared.f64 	%fd51, [%r48];
$L__BB0_6:
	// begin inline asm
	mov.b64 {%r49,%r50}, %fd51;
	// end inline asm
	shfl.sync.down.b32	%r52|%p16, %r50, 16, 31, -1;
	shfl.sync.down.b32	%r51|%p17, %r49, 16, 31, -1;
	// begin inline asm
	mov.b64 %fd40, {%r51,%r52};
	// end inline asm
	add.f64 	%fd41, %fd51, %fd40;
	// begin inline asm
	mov.b64 {%r53,%r54}, %fd41;
	// end inline asm
	shfl.sync.down.b32	%r56|%p18, %r54, 8, 31, -1;
	shfl.sync.down.b32	%r55|%p19, %r53, 8, 31, -1;
	// begin inline asm
	mov.b64 %fd42, {%r55,%r56};
	// end inline asm
	add.f64 	%fd43, %fd41, %fd42;
	// begin inline asm
	mov.b64 {%r57,%r58}, %fd43;
	// end inline asm
	shfl.sync.down.b32	%r60|%p20, %r58, 4, 31, -1;
	shfl.sync.down.b32	%r59|%p21, %r57, 4, 31, -1;
	// begin inline asm
	mov.b64 %fd44, {%r59,%r60};
	// end inline asm
	add.f64 	%fd45, %fd43, %fd44;
	// begin inline asm
	mov.b64 {%r61,%r62}, %fd45;
	// end inline asm
	shfl.sync.down.b32	%r64|%p22, %r62, 2, 31, -1;
	shfl.sync.down.b32	%r63|%p23, %r61, 2, 31, -1;
	// begin inline asm
	mov.b64 %fd46, {%r63,%r64};
	// end inline asm
	add.f64 	%fd47, %fd45, %fd46;
	// begin inline asm
	mov.b64 {%r65,%r66}, %fd47;
	// end inline asm
	shfl.sync.down.b32	%r68|%p24, %r66, 1, 31, -1;
	shfl.sync.down.b32	%r67|%p25, %r65, 1, 31, -1;
	// begin inline asm
	mov.b64 %fd48, {%r67,%r68};
	// end inline asm
	add.f64 	%fd6, %fd47, %fd48;
	setp.ne.s32 	%p26, %r9, 0;
	@%p26 bra 	$L__BB0_8;
	cvta.to.global.u64 	%rd46, %rd4;
	atom.global.add.f64 	%fd49, [%rd46], %fd6;
$L__BB0_8:
	ret;

}


// ===== COMPILED SASS (sm_100) =====

	.target	sm_100

	.elftype	@"ET_EXEC"


//--------------------- .note.nv.tkinfo           --------------------------
	.section	.note.nv.tkinfo,"",@"SHT_NOTE"
	.sectionflags	@"SHF_NOTE_NV_TKINFO"
	.tkinfo
        /*0018*/ 	.word	0x00000002
        /*0030*/ 	.string	""
        /*0030*/ 	.string	"ptxas"
        /*0030*/ 	.string	"Cuda compilation tools, release 13.0, V13.0.88"
        /*0030*/ 	.string	"Build cuda_13.0.r13.0/compiler.36424714_0"
        /*0030*/ 	.string	"-arch sm_100 -m 64 "



//--------------------- .note.nv.cuinfo           --------------------------
	.section	.note.nv.cuinfo,"",@"SHT_NOTE"
	.sectionflags	@"SHF_NOTE_NV_CUINFO"
        /*0018*/ 	.short	0x0002
        /*001a*/ 	.short	0x0064
        /*001c*/ 	.short	0x0082
	.zero		2


//--------------------- .nv.info                  --------------------------
	.section	.nv.info,"",@"SHT_CUDA_INFO"
	.align	4


	//----- nvinfo : EIATTR_REGCOUNT
	.align		4
        /*0000*/ 	.byte	0x04, 0x2f
        /*0002*/ 	.short	(.L_1 - .L_0)
	.align		4
.L_0:
        /*0004*/ 	.word	index@(_Z15iteration_innerPPPdS1_S1_iiS_)
        /*0008*/ 	.word	0x00000020


	//----- nvinfo : EIATTR_FRAME_SIZE
	.align		4
.L_1:
        /*000c*/ 	.byte	0x04, 0x11
        /*000e*/ 	.short	(.L_3 - .L_2)
	.align		4
.L_2:
        /*0010*/ 	.word	index@($__internal_0_$__cuda_sm20_div_rn_f64_full)
        /*0014*/ 	.word	0x00000000


	//----- nvinfo : EIATTR_FRAME_SIZE
	.align		4
.L_3:
        /*0018*/ 	.byte	0x04, 0x11
        /*001a*/ 	.short	(.L_5 - .L_4)
	.align		4
.L_4:
        /*001c*/ 	.word	index@(_Z15iteration_innerPPPdS1_S1_iiS_)
        /*0020*/ 	.word	0x00000000


	//----- nvinfo : EIATTR_MIN_STACK_SIZE
	.align		4
.L_5:
        /*0024*/ 	.byte	0x04, 0x12
        /*0026*/ 	.short	(.L_7 - .L_6)
	.align		4
.L_6:
        /*0028*/ 	.word	index@(_Z15iteration_innerPPPdS1_S1_iiS_)
        /*002c*/ 	.word	0x00000000
.L_7:


//--------------------- .nv.compat                --------------------------
	.section	.nv.compat,"",@"SHT_CUDA_COMPAT_INFO"
	.align	4
        /*0000*/ 	.byte	0x02, 0x09, 0x00, 0x00, 0x02, 0x02, 0x01, 0x00, 0x02, 0x05, 0x05, 0x00, 0x03, 0x07, 0x01, 0x01
        /*0010*/ 	.byte	0x02, 0x03, 0x00, 0x00, 0x02, 0x06, 0x01, 0x00, 0x04, 0x0b, 0x08, 0x00, 0x01, 0x00, 0x00, 0x00
        /*0020*/ 	.byte	0x00, 0x00, 0x00, 0x00


//--------------------- .nv.info._Z15iteration_innerPPPdS1_S1_iiS_ --------------------------
	.section	.nv.info._Z15iteration_innerPPPdS1_S1_iiS_,"",@"SHT_CUDA_INFO"
	.sectionflags	@""
	.align	4


	//----- nvinfo : EIATTR_CUDA_API_VERSION
	.align		4
        /*0000*/ 	.byte	0x04, 0x37
        /*0002*/ 	.short	(.L_9 - .L_8)
.L_8:
        /*0004*/ 	.word	0x00000082


	//----- nvinfo : EIATTR_KPARAM_INFO
	.align		4
.L_9:
        /*0008*/ 	.byte	0x04, 0x17
        /*000a*/ 	.short	(.L_11 - .L_10)
.L_10:
        /*000c*/ 	.word	0x00000000
        /*0010*/ 	.short	0x0005
        /*0012*/ 	.short	0x0020
        /*0014*/ 	.byte	0x00, 0xf5, 0x21, 0x00


	//----- nvinfo : EIATTR_KPARAM_INFO
	.align		4
.L_11:
        /*0018*/ 	.byte	0x04, 0x17
        /*001a*/ 	.short	(.L_13 - .L_12)
.L_12:
        /*001c*/ 	.word	0x00000000
        /*0020*/ 	.short	0x0004
        /*0022*/ 	.short	0x001c
        /*0024*/ 	.byte	0x00, 0xf0, 0x11, 0x00


	//----- nvinfo : EIATTR_KPARAM_INFO
	.align		4
.L_13:
        /*0028*/ 	.byte	0x04, 0x17
        /*002a*/ 	.short	(.L_15 - .L_14)
.L_14:
        /*002c*/ 	.word	0x00000000
        /*0030*/ 	.short	0x0003
        /*0032*/ 	.short	0x0018
        /*0034*/ 	.byte	0x00, 0xf0, 0x11, 0x00


	//----- nvinfo : EIATTR_KPARAM_INFO
	.align		4
.L_15:
        /*0038*/ 	.byte	0x04, 0x17
        /*003a*/ 	.short	(.L_17 - .L_16)
.L_16:
        /*003c*/ 	.word	0x00000000
        /*0040*/ 	.short	0x0002
        /*0042*/ 	.short	0x0010
        /*0044*/ 	.byte	0x00, 0xf5, 0x21, 0x00


	//----- nvinfo : EIATTR_KPARAM_INFO
	.align		4
.L_17:
        /*0048*/ 	.byte	0x04, 0x17
        /*004a*/ 	.short	(.L_19 - .L_18)
.L_18:
        /*004c*/ 	.word	0x00000000
        /*0050*/ 	.short	0x0001
        /*0052*/ 	.short	0x0008
        /*0054*/ 	.byte	0x00, 0xf5, 0x21, 0x00


	//----- nvinfo : EIATTR_KPARAM_INFO
	.align		4
.L_19:
        /*0058*/ 	.byte	0x04, 0x17
        /*005a*/ 	.short	(.L_21 - .L_20)
.L_20:
        /*005c*/ 	.word	0x00000000
        /*0060*/ 	.short	0x0000
        /*0062*/ 	.short	0x0000
        /*0064*/ 	.byte	0x00, 0xf5, 0x21, 0x00


	//----- nvinfo : EIATTR_SPARSE_MMA_MASK
	.align		4
.L_21:
        /*0068*/ 	.byte	0x03, 0x50
        /*006a*/ 	.short	0x0000


	//----- nvinfo : EIATTR_MAXREG_COUNT
	.align		4
        /*006c*/ 	.byte	0x03, 0x1b
        /*006e*/ 	.short	0x00ff


	//----- nvinfo : EIATTR_NUM_BARRIERS
	.align		4
        /*0070*/ 	.byte	0x02, 0x4c
        /*0072*/ 	.byte	0x01
	.zero		1


	//----- nvinfo : EIATTR_MERCURY_ISA_VERSION
	.align		4
        /*0074*/ 	.byte	0x03, 0x5f
        /*0076*/ 	.short	0x0101


	//----- nvinfo : EIATTR_COOP_GROUP_MASK_REGIDS
	.align		4
        /*0078*/ 	.byte	0x04, 0x29
        /*007a*/ 	.short	(.L_23 - .L_22)


	//   ....[0]....
.L_22:
        /*007c*/ 	.word	0xffffffff


	//   ....[1]....
        /*0080*/ 	.word	0xffffffff


	//   ....[2]....
        /*0084*/ 	.word	0xffffffff


	//   ....[3]....
        /*0088*/ 	.word	0xffffffff


	//   ....[4]....
        /*008c*/ 	.word	0xffffffff


	//   ....[5]....
        /*0090*/ 	.word	0xffffffff


	//   ....[6]....
        /*0094*/ 	.word	0xffffffff


	//   ....[7]....
        /*0098*/ 	.word	0xffffffff


	//   ....[8]....
        /*009c*/ 	.word	0xffffffff


	//   ....[9]....
        /*00a0*/ 	.word	0xffffffff


	//   ....[10]....
        /*00a4*/ 	.word	0xffffffff


	//   ....[11]....
        /*00a8*/ 	.word	0xffffffff


	//   ....[12]....
        /*00ac*/ 	.word	0xffffffff


	//   ....[13]....
        /*00b0*/ 	.word	0xffffffff


	//   ....[14]....
        /*00b4*/ 	.word	0xffffffff


	//   ....[15]....
        /*00b8*/ 	.word	0xffffffff


	//   ....[16]....
        /*00bc*/ 	.word	0xffffffff


	//   ....[17]....
        /*00c0*/ 	.word	0xffffffff


	//   ....[18]....
        /*00c4*/ 	.word	0xffffffff


	//   ....[19]....
        /*00c8*/ 	.word	0xffffffff


	//----- nvinfo : EIATTR_COOP_GROUP_INSTR_OFFSETS
	.align		4
.L_23:
        /*00cc*/ 	.byte	0x04, 0x28
        /*00ce*/ 	.short	(.L_25 - .L_24)


	//   ....[0]....
.L_24:
        /*00d0*/ 	.word	0x00000690


	//   ....[1]....
        /*00d4*/ 	.word	0x000006c0


	//   ....[2]....
        /*00d8*/ 	.word	0x00000720


	//   ....[3]....
        /*00dc*/ 	.word	0x00000730


	//   ....[4]....
        /*00e0*/ 	.word	0x00000770


	//   ....[5]....
        /*00e4*/ 	.word	0x00000780


	//   ....[6]....
        /*00e8*/ 	.word	0x000007c0


	//   ....[7]....
        /*00ec*/ 	.word	0x000007d0


	//   ....[8]....
        /*00f0*/ 	.word	0x000007f0


	//   ....[9]....
        /*00f4*/ 	.word	0x00000800


	//   ....[10]....
        /*00f8*/ 	.word	0x00000870


	//   ....[11]....
        /*00fc*/ 	.word	0x00000880


	//   ....[12]....
        /*0100*/ 	.word	0x000008a0


	//   ....[13]....
        /*0104*/ 	.word	0x000008b0


	//   ....[14]....
        /*0108*/ 	.word	0x000008d0


	//   ....[15]....
        /*010c*/ 	.word	0x000008e0


	//   ....[16]....
        /*0110*/ 	.word	0x00000900


	//   ....[17]....
        /*0114*/ 	.word	0x00000910


	//   ....[18]....
        /*0118*/ 	.word	0x00000930


	//   ....[19]....
        /*011c*/ 	.word	0x00000940


	//----- nvinfo : EIATTR_VRC_CTA_INIT_COUNT
	.align		4
.L_25:
        /*0120*/ 	.byte	0x02, 0x4a
	.zero		1
	.zero		1


	//----- nvinfo : EIATTR_EXIT_INSTR_OFFSETS
	.align		4
        /*0124*/ 	.byte	0x04, 0x1c
        /*0126*/ 	.short	(.L_27 - .L_26)


	//   ....[0]....
.L_26:
        /*0128*/ 	.word	0x00000950


	//   ....[1]....
        /*012c*/ 	.word	0x00000990


	//----- nvinfo : EIATTR_CRS_STACK_SIZE
	.align		4
.L_27:
        /*0130*/ 	.byte	0x04, 0x1e
        /*0132*/ 	.short	(.L_29 - .L_28)
.L_28:
        /*0134*/ 	.word	0x00000000


	//----- nvinfo : EIATTR_CBANK_PARAM_SIZE
	.align		4
.L_29:
        /*0138*/ 	.byte	0x03, 0x19
        /*013a*/ 	.short	0x0028


	//----- nvinfo : EIATTR_PARAM_CBANK
	.align		4
        /*013c*/ 	.byte	0x04, 0x0a
        /*013e*/ 	.short	(.L_31 - .L_30)
	.align		4
.L_30:
        /*0140*/ 	.word	index@(.nv.constant0._Z15iteration_innerPPPdS1_S1_iiS_)
        /*0144*/ 	.short	0x0380
        /*0146*/ 	.short	0x0028


	//----- nvinfo : EIATTR_SW_WAR
	.align		4
.L_31:
        /*0148*/ 	.byte	0x04, 0x36
        /*014a*/ 	.short	(.L_33 - .L_32)
.L_32:
        /*014c*/ 	.word	0x00000008
.L_33:


//--------------------- .nv.callgraph             --------------------------
	.section	.nv.callgraph,"",@"SHT_CUDA_CALLGRAPH"
	.align	4
	.sectionentsize	8
	.align		4
        /*0000*/ 	.word	0x00000000
	.align		4
        /*0004*/ 	.word	0xffffffff
	.align		4
        /*0008*/ 	.word	0x00000000
	.align		4
        /*000c*/ 	.word	0xfffffffe
	.align		4
        /*0010*/ 	.word	0x00000000
	.align		4
        /*0014*/ 	.word	0xfffffffd
	.align		4
        /*0018*/ 	.word	0x00000000
	.align		4
        /*001c*/ 	.word	0xfffffffc


//--------------------- .text._Z15iteration_innerPPPdS1_S1_iiS_ --------------------------
	.section	.text._Z15iteration_innerPPPdS1_S1_iiS_,"ax",@progbits
	.align	128
        .global         _Z15iteration_innerPPPdS1_S1_iiS_
        .type           _Z15iteration_innerPPPdS1_S1_iiS_,@function
        .size           _Z15iteration_innerPPPdS1_S1_iiS_,(.L_x_7 - _Z15iteration_innerPPPdS1_S1_iiS_)
        .other          _Z15iteration_innerPPPdS1_S1_iiS_,@"STO_CUDA_ENTRY STV_DEFAULT"
_Z15iteration_innerPPPdS1_S1_iiS_:
.text._Z15iteration_innerPPPdS1_S1_iiS_:
[----:B------:R-:W-:Y:S01]  /*0000*/  LDC R1, c[0x0][0x37c] ;  /* 0x0000df00ff017b82 */ /* 0x000fe20000000800 */
[----:B------:R-:W0:Y:S07]  /*0010*/  S2R R0, SR_TID.X ;  /* 0x0000000000007919 */ /* 0x000e2e0000002100 */
[----:B------:R-:W0:Y:S01]  /*0020*/  S2UR UR4, SR_CTAID.X ;  /* 0x00000000000479c3 */ /* 0x000e220000002500 */
[----:B------:R-:W1:Y:S01]  /*0030*/  LDCU UR8, c[0x0][0x398] ;  /* 0x00007300ff0877ac */ /* 0x000e620008000800 */
[----:B------:R-:W-:Y:S01]  /*0040*/  BSSY.RECONVERGENT B0, `(.L_x_0) ;  /* 0x0000060000007945 */ /* 0x000fe20003800200 */
[----:B------:R-:W2:Y:S01]  /*0050*/  S2R R4, SR_TID.Y ;  /* 0x0000000000047919 */ /* 0x000ea20000002200 */
[----:B------:R-:W3:Y:S04]  /*0060*/  S2R R5, SR_TID.Z ;  /* 0x0000000000057919 */ /* 0x000ee80000002300 */
[----:B------:R-:W0:Y:S08]  /*0070*/  LDC R7, c[0x0][0x360] ;  /* 0x0000d800ff077b82 */ /* 0x000e300000000800 */
[----:B------:R-:W2:Y:S08]  /*0080*/  LDC R9, c[0x0][0x364] ;  /* 0x0000d900ff097b82 */ /* 0x000eb00000000800 */
[----:B------:R-:W2:Y:S08]  /*0090*/  S2UR UR5, SR_CTAID.Y ;  /* 0x00000000000579c3 */ /* 0x000eb00000002600 */
[----:B------:R-:W3:Y:S01]  /*00a0*/  S2UR UR6, SR_CTAID.Z ;  /* 0x00000000000679c3 */ /* 0x000ee20000002700 */
[----:B0-----:R-:W-:-:S04]  /*00b0*/  IMAD R29, R7, UR4, R0 ;  /* 0x00000004071d7c24 */ /* 0x001fc8000f8e0200 */
[----:B------:R-:W-:-:S03]  /*00c0*/  VIADD R3, R29, 0x1 ;  /* 0x000000011d037836 */ /* 0x000fc60000000000 */
[----:B------:R-:W3:Y:S02]  /*00d0*/  LDC R2, c[0x0][0x368] ;  /* 0x0000da00ff027b82 */ /* 0x000ee40000000800 */
[----:B-1----:R-:W-:Y:S01]  /*00e0*/  ISETP.GT.AND P0, PT, R3, UR8, PT ;  /* 0x0000000803007c0c */ /* 0x002fe2000bf04270 */
[----:B--2---:R-:W-:Y:S02]  /*00f0*/  IMAD R6, R9, UR5, R4 ;  /* 0x0000000509067c24 */ /* 0x004fe4000f8e0204 */
[----:B---3--:R-:W-:Y:S01]  /*0100*/  IMAD R27, R2, UR6, R5 ;  /* 0x00000006021b7c24 */ /* 0x008fe2000f8e0205 */
[----:B------:R-:W0:Y:S04]  /*0110*/  LDCU.64 UR6, c[0x0][0x358] ;  /* 0x00006b00ff0677ac */ /* 0x000e280008000a00 */
[----:B------:R-:W-:-:S04]  /*0120*/  VIMNMX R2, PT, PT, R6, R27, !PT ;  /* 0x0000001b06027248 */ /* 0x000fc80007fe0100 */
[----:B------:R-:W-:Y:S02]  /*0130*/  ISETP.GE.OR P0, PT, R2, UR8, P0 ;  /* 0x0000000802007c0c */ /* 0x000fe40008706670 */
[----:B------:R-:W-:-:S11]  /*0140*/  CS2R R2, SRZ ;  /* 0x0000000000027805 */ /* 0x000fd6000001ff00 */
[----:B0-----:R-:W-:Y:S05]  /*0150*/  @P0 BRA `(.L_x_1) ;  /* 0x0000000400380947 */ /* 0x001fea0003800000 */
[----:B------:R-:W-:Y:S01]  /*0160*/  UIADD3 UR4, UPT, UPT, UR8, 0x1, URZ ;  /* 0x0000000108047890 */ /* 0x000fe2000fffe0ff */
[----:B------:R-:W-:-:S08]  /*0170*/  IMAD.MOV.U32 R2, RZ, RZ, 0x1 ;  /* 0x00000001ff027424 */ /* 0x000fd000078e00ff */
[----:B------:R-:W0:Y:S08]  /*0180*/  I2F.F64.U32 R12, UR4 ;  /* 0x00000004000c7d12 */ /* 0x000e300008201800 */
[----:B0-----:R-:W0:Y:S02]  /*0190*/  MUFU.RCP64H R3, R13 ;  /* 0x0000000d00037308 */ /* 0x001e240000001800 */
[----:B0-----:R-:W-:-:S08]  /*01a0*/  DFMA R10, -R12, R2, 1 ;  /* 0x3ff000000c0a742b */ /* 0x001fd00000000102 */
[----:B------:R-:W-:-:S08]  /*01b0*/  DFMA R10, R10, R10, R10 ;  /* 0x0000000a0a0a722b */ /* 0x000fd0000000000a */
[----:B------:R-:W-:-:S08]  /*01c0*/  DFMA R10, R2, R10, R2 ;  /* 0x0000000a020a722b */ /* 0x000fd00000000002 */
[----:B------:R-:W-:-:S08]  /*01d0*/  DFMA R2, -R12, R10, 1 ;  /* 0x3ff000000c02742b */ /* 0x000fd0000000010a */
[----:B------:R-:W-:-:S08]  /*01e0*/  DFMA R2, R10, R2, R10 ;  /* 0x000000020a02722b */ /* 0x000fd0000000000a */
[----:B------:R-:W-:-:S08]  /*01f0*/  DMUL R10, R2, 2 ;  /* 0x40000000020a7828 */ /* 0x000fd00000000000 */
[----:B------:R-:W-:-:S08]  /*0200*/  DFMA R14, -R12, R10, 2 ;  /* 0x400000000c0e742b */ /* 0x000fd0000000010a */
[----:B------:R-:W-:-:S10]  /*0210*/  DFMA R2, R2, R14, R10 ;  /* 0x0000000e0202722b */ /* 0x000fd4000000000a */
[----:B------:R-:W-:-:S05]  /*0220*/  FFMA R8, RZ, R13, R3 ;  /* 0x0000000dff087223 */ /* 0x000fca0000000003 */
[----:B------:R-:W-:-:S13]  /*0230*/  FSETP.GT.AND P0, PT, |R8|, 1.469367938527859385e-39, PT ;  /* 0x001000000800780b */ /* 0x000fda0003f04200 */
[----:B------:R-:W-:Y:S05]  /*0240*/  @P0 BRA `(.L_x_2) ;  /* 0x0000000000100947 */ /* 0x000fea0003800000 */
[----:B------:R-:W-:-:S07]  /*0250*/  MOV R8, 0x270 ;  /* 0x0000027000087802 */ /* 0x000fce0000000f00 */
[----:B------:R-:W-:Y:S05]  /*0260*/  CALL.REL.NOINC `($__internal_0_$__cuda_sm20_div_rn_f64_full) ;  /* 0x0000000400cc7944 */ /* 0x000fea0003c00000 */
[----:B------:R-:W-:Y:S02]  /*0270*/  IMAD.MOV.U32 R2, RZ, RZ, R18 ;  /* 0x000000ffff027224 */ /* 0x000fe400078e0012 */
[----:B------:R-:W-:-:S07]  /*0280*/  IMAD.MOV.U32 R3, RZ, RZ, R19 ;  /* 0x000000ffff037224 */ /* 0x000fce00078e0013 */
.L_x_2:
[----:B------:R-:W0:Y:S02]  /*0290*/  LDC.64 R10, c[0x0][0x388] ;  /* 0x0000e200ff0a7b82 */ /* 0x000e240000000a00 */
[----:B0-----:R-:W-:-:S05]  /*02a0*/  IMAD.WIDE R10, R29, 0x8, R10 ;  /* 0x000000081d0a7825 */ /* 0x001fca00078e020a */
[----:B------:R-:W2:Y:S04]  /*02b0*/  LDG.E.64 R12, desc[UR6][R10.64] ;  /* 0x000000060a0c7981 */ /* 0x000ea8000c1e1b00 */
[----:B------:R-:W3:Y:S04]  /*02c0*/  LDG.E.64 R16, desc[UR6][R10.64+0x10] ;  /* 0x000010060a107981 */ /* 0x000ee8000c1e1b00 */
[----:B------:R-:W4:Y:S01]  /*02d0*/  LDG.E.64 R14, desc[UR6][R10.64+0x8] ;  /* 0x000008060a0e7981 */ /* 0x000f22000c1e1b00 */
[----:B--2---:R-:W-:-:S04]  /*02e0*/  IMAD.WIDE.U32 R22, R6, 0x8, R12 ;  /* 0x0000000806167825 */ /* 0x004fc800078e000c */
[C---:B---3--:R-:W-:Y:S01]  /*02f0*/  IMAD.WIDE.U32 R18, R6.reuse, 0x8, R16 ;  /* 0x0000000806127825 */ /* 0x048fe200078e0010 */
[----:B------:R0:W2:Y:S01]  /*0300*/  LD.E.64 R20, desc[UR6][R22.64+0x8] ;  /* 0x0000080616147980 */ /* 0x0000a2000c101b00 */
[----:B------:R-:W1:Y:S03]  /*0310*/  LDC.64 R16, c[0x0][0x390] ;  /* 0x0000e400ff107b82 */ /* 0x000e660000000a00 */
[----:B------:R-:W3:Y:S01]  /*0320*/  LD.E.64 R12, desc[UR6][R18.64+0x8] ;  /* 0x00000806120c7980 */ /* 0x000ee2000c101b00 */
[----:B----4-:R-:W-:-:S04]  /*0330*/  IMAD.WIDE.U32 R14, R6, 0x8, R14 ;  /* 0x00000008060e7825 */ /* 0x010fc800078e000e */
[----:B0-----:R-:W0:Y:S01]  /*0340*/  LDC.64 R22, c[0x0][0x380] ;  /* 0x0000e000ff167b82 */ /* 0x001e220000000a00 */
[----:B------:R-:W4:Y:S01]  /*0350*/  LD.E.64 R18, desc[UR6][R14.64] ;  /* 0x000000060e127980 */ /* 0x000f22000c101b00 */
[----:B-1----:R-:W-:-:S05]  /*0360*/  IMAD.WIDE R16, R29, 0x8, R16 ;  /* 0x000000081d107825 */ /* 0x002fca00078e0210 */
[----:B------:R-:W5:Y:S04]  /*0370*/  LDG.E.64 R24, desc[UR6][R16.64+0x8] ;  /* 0x0000080610187981 */ /* 0x000f68000c1e1b00 */
[----:B------:R-:W5:Y:S04]  /*0380*/  LD.E.64 R16, desc[UR6][R14.64+0x10] ;  /* 0x000010060e107980 */ /* 0x000f68000c101b00 */
[----:B------:R-:W5:Y:S01]  /*0390*/  LD.E.64 R14, desc[UR6][R14.64+0x8] ;  /* 0x000008060e0e7980 */ /* 0x000f62000c101b00 */
[----:B--2---:R-:W-:-:S04]  /*03a0*/  IMAD.WIDE.U32 R20, R27, 0x8, R20 ;  /* 0x000000081b147825 */ /* 0x004fc800078e0014 */
[C---:B---3--:R-:W-:Y:S02]  /*03b0*/  IMAD.WIDE.U32 R12, R27.reuse, 0x8, R12 ;  /* 0x000000081b0c7825 */ /* 0x048fe400078e000c */
[----:B------:R-:W2:Y:S04]  /*03c0*/  LD.E.64 R20, desc[UR6][R20.64+0x8] ;  /* 0x0000080614147980 */ /* 0x000ea8000c101b00 */
[----:B------:R-:W2:Y:S01]  /*03d0*/  LD.E.64 R12, desc[UR6][R12.64+0x8] ;  /* 0x000008060c0c7980 */ /* 0x000ea2000c101b00 */
[----:B----4-:R-:W-:-:S06]  /*03e0*/  IMAD.WIDE.U32 R18, R27, 0x8, R18 ;  /* 0x000000081b127825 */ /* 0x010fcc00078e0012 */
[----:B------:R-:W3:Y:S01]  /*03f0*/  LD.E.64 R18, desc[UR6][R18.64+0x8] ;  /* 0x0000080612127980 */ /* 0x000ee2000c101b00 */
[----:B-----5:R-:W-:-:S06]  /*0400*/  IMAD.WIDE.U32 R24, R6, 0x8, R24 ;  /* 0x0000000806187825 */ /* 0x020fcc00078e0018 */
[----:B------:R-:W4:Y:S01]  /*0410*/  LD.E.64 R24, desc[UR6][R24.64+0x8] ;  /* 0x0000080618187980 */ /* 0x000f22000c101b00 */
[----:B0-----:R-:W-:-:S04]  /*0420*/  IMAD.WIDE R22, R29, 0x8, R22 ;  /* 0x000000081d167825 */ /* 0x001fc800078e0216 */
[----:B------:R-:W-:-:S06]  /*0430*/  IMAD.WIDE.U32 R16, R27, 0x8, R16 ;  /* 0x000000081b107825 */ /* 0x000fcc00078e0010 */
[----:B------:R-:W5:Y:S01]  /*0440*/  LD.E.64 R16, desc[UR6][R16.64+0x8] ;  /* 0x0000080610107980 */ /* 0x000f62000c101b00 */
[----:B--2---:R-:W-:-:S03]  /*0450*/  DADD R20, R20, R12 ;  /* 0x0000000014147229 */ /* 0x004fc6000000000c */
[----:B------:R-:W2:Y:S01]  /*0460*/  LDG.E.64 R12, desc[UR6][R22.64+0x8] ;  /* 0x00000806160c7981 */ /* 0x000ea2000c1e1b00 */
[----:B------:R-:W-:-:S04]  /*0470*/  IMAD.WIDE.U32 R14, R27, 0x8, R14 ;  /* 0x000000081b0e7825 */ /* 0x000fc800078e000e */
[----:B---3--:R-:W-:Y:S02]  /*0480*/  DADD R28, R20, R18 ;  /* 0x00000000141c7229 */ /* 0x008fe40000000012 */
[----:B------:R-:W3:Y:S04]  /*0490*/  LD.E.64 R20, desc[UR6][R14.64+0x10] ;  /* 0x000010060e147980 */ /* 0x000ee8000c101b00 */
[----:B------:R-:W3:Y:S01]  /*04a0*/  LD.E.64 R18, desc[UR6][R14.64] ;  /* 0x000000060e127980 */ /* 0x000ee2000c101b00 */
[----:B----4-:R-:W-:-:S06]  /*04b0*/  IMAD.WIDE.U32 R24, R27, 0x8, R24 ;  /* 0x000000081b187825 */ /* 0x010fcc00078e0018 */
[----:B------:R-:W4:Y:S01]  /*04c0*/  LD.E.64 R24, desc[UR6][R24.64+0x8] ;  /* 0x0000080618187980 */ /* 0x000f22000c101b00 */
[----:B--2---:R-:W-:-:S06]  /*04d0*/  IMAD.WIDE.U32 R12, R6, 0x8, R12 ;  /* 0x00000008060c7825 */ /* 0x004fcc00078e000c */
[----:B------:R-:W2:Y:S01]  /*04e0*/  LD.E.64 R12, desc[UR6][R12.64+0x8] ;  /* 0x000008060c0c7980 */ /* 0x000ea2000c101b00 */
[----:B-----5:R-:W-:-:S08]  /*04f0*/  DADD R28, R28, R16 ;  /* 0x000000001c1c7229 */ /* 0x020fd00000000010 */
[----:B---3--:R-:W-:Y:S02]  /*0500*/  DADD R20, R28, R20 ;  /* 0x000000001c147229 */ /* 0x008fe40000000014 */
[----:B------:R-:W-:-:S06]  /*0510*/  DMUL R2, R2, R2 ;  /* 0x0000000202027228 */ /* 0x000fcc0000000000 */
[----:B------:R-:W-:Y:S01]  /*0520*/  DADD R18, R20, R18 ;  /* 0x0000000014127229 */ /* 0x000fe20000000012 */
[----:B------:R-:W-:Y:S01]  /*0530*/  UMOV UR4, 0x55555555 ;  /* 0x5555555500047882 */ /* 0x000fe20000000000 */
[----:B------:R-:W-:-:S06]  /*0540*/  UMOV UR5, 0x3fc55555 ;  /* 0x3fc5555500057882 */ /* 0x000fcc0000000000 */
[----:B----4-:R-:W-:-:S08]  /*0550*/  DFMA R2, R2, R24, R18 ;  /* 0x000000180202722b */ /* 0x010fd00000000012 */
[----:B------:R-:W-:Y:S01]  /*0560*/  DMUL R2, R2, UR4 ;  /* 0x0000000402027c28 */ /* 0x000fe20008000000 */
[----:B--2---:R-:W-:-:S06]  /*0570*/  IMAD.WIDE.U32 R14, R27, 0x8, R12 ;  /* 0x000000081b0e7825 */ /* 0x004fcc00078e000c */
[----:B------:R0:W-:Y:S04]  /*0580*/  ST.E.64 desc[UR6][R14.64+0x8], R2 ;  /* 0x000008020e007985 */ /* 0x0001e8000c101b06 */
[----:B------:R-:W2:Y:S04]  /*0590*/  LDG.E.64 R22, desc[UR6][R22.64+0x8] ;  /* 0x0000080616167981 */ /* 0x000ea8000c1e1b00 */
[----:B------:R-:W3:Y:S01]  /*05a0*/  LDG.E.64 R10, desc[UR6][R10.64+0x8] ;  /* 0x000008060a0a7981 */ /* 0x000ee2000c1e1b00 */
[----:B--2---:R-:W-:-:S04]  /*05b0*/  IMAD.WIDE.U32 R12, R6, 0x8, R22 ;  /* 0x00000008060c7825 */ /* 0x004fc800078e0016 */
[----:B---3--:R-:W-:Y:S02]  /*05c0*/  IMAD.WIDE.U32 R18, R6, 0x8, R10 ;  /* 0x0000000806127825 */ /* 0x008fe400078e000a */
[----:B------:R-:W2:Y:S04]  /*05d0*/  LD.E.64 R12, desc[UR6][R12.64+0x8] ;  /* 0x000008060c0c7980 */ /* 0x000ea8000c101b00 */
[----:B------:R-:W3:Y:S01]  /*05e0*/  LD.E.64 R18, desc[UR6][R18.64+0x8] ;  /* 0x0000080612127980 */ /* 0x000ee2000c101b00 */
[----:B--2---:R-:W-:-:S04]  /*05f0*/  IMAD.WIDE.U32 R16, R27, 0x8, R12 ;  /* 0x000000081b107825 */ /* 0x004fc800078e000c */
[----:B---3--:R-:W-:Y:S02]  /*0600*/  IMAD.WIDE.U32 R20, R27, 0x8, R18 ;  /* 0x000000081b147825 */ /* 0x008fe400078e0012 */
[----:B------:R-:W0:Y:S04]  /*0610*/  LD.E.64 R16, desc[UR6][R16.64+0x8] ;  /* 0x0000080610107980 */ /* 0x000e28000c101b00 */
[----:B------:R-:W0:Y:S02]  /*0620*/  LD.E.64 R20, desc[UR6][R20.64+0x8] ;  /* 0x0000080614147980 */ /* 0x000e24000c101b00 */
[----:B0-----:R-:W-:-:S11]  /*0630*/  DADD R2, R16, -R20 ;  /* 0x0000000010027229 */ /* 0x001fd60000000814 */
.L_x_1:
[----:B------:R-:W-:Y:S05]  /*0640*/  BSYNC.RECONVERGENT B0 ;  /* 0x0000000000007941 */ /* 0x000fea0003800200 */
.L_x_0:
[----:B------:R-:W-:Y:S01]  /*0650*/  DMUL R2, R2, R2 ;  /* 0x0000000202027228 */ /* 0x000fe20000000000 */
[----:B------:R-:W-:Y:S01]  /*0660*/  IMAD R9, R9, R5, R4 ;  /* 0x0000000509097224 */ /* 0x000fe200078e0204 */
[----:B------:R-:W-:Y:S03]  /*0670*/  BAR.SYNC.DEFER_BLOCKING 0x0 ;  /* 0x0000000000007b1d */ /* 0x000fe60000010000 */
[----:B------:R-:W-:-:S03]  /*0680*/  IMAD R0, R9, R7, R0 ;  /* 0x0000000709007224 */ /* 0x000fc600078e0200 */
[----:B------:R-:W-:Y:S02]  /*0690*/  SHFL.DOWN PT, R11, R3, 0x10, 0x1f ;  /* 0x0a001f00030b7f89 */ /* 0x000fe400000e0000 */
[C---:B------:R-:W-:Y:S02]  /*06a0*/  LOP3.LUT P0, RZ, R0.reuse, 0x1f, RZ, 0xc0, !PT ;  /* 0x0000001f00ff7812 */ /* 0x040fe4000780c0ff */
[----:B------:R-:W-:Y:S01]  /*06b0*/  ISETP.GT.U32.AND P1, PT, R0, 0x1f, PT ;  /* 0x0000001f0000780c */ /* 0x000fe20003f24070 */
[----:B------:R-:W0:Y:S10]  /*06c0*/  SHFL.DOWN PT, R10, R2, 0x10, 0x1f ;  /* 0x0a001f00020a7f89 */ /* 0x000e3400000e0000 */
[----:B------:R-:W1:Y:S01]  /*06d0*/  @!P0 S2R R7, SR_CgaCtaId ;  /* 0x0000000000078919 */ /* 0x000e620000008800 */
[----:B------:R-:W-:-:S02]  /*06e0*/  @!P0 MOV R6, 0x400 ;  /* 0x0000040000068802 */ /* 0x000fc40000000f00 */
[----:B------:R-:W-:Y:S01]  /*06f0*/  @!P1 MOV R8, 0x400 ;  /* 0x0000040000089802 */ /* 0x000fe20000000f00 */
[----:B------:R-:W2:Y:S01]  /*0700*/  @!P1 S2R R9, SR_CgaCtaId ;  /* 0x0000000000099919 */ /* 0x000ea20000008800 */
[----:B0-----:R-:W-:-:S07]  /*0710*/  DADD R10, R2, R10 ;  /* 0x00000000020a7229 */ /* 0x001fce000000000a */
[----:B------:R-:W-:Y:S04]  /*0720*/  SHFL.DOWN PT, R13, R11, 0x8, 0x1f ;  /* 0x09001f000b0d7f89 */ /* 0x000fe800000e0000 */
[----:B------:R-:W0:Y:S01]  /*0730*/  SHFL.DOWN PT, R12, R10, 0x8, 0x1f ;  /* 0x09001f000a0c7f89 */ /* 0x000e2200000e0000 */
[----:B-1----:R-:W-:Y:S02]  /*0740*/  @!P0 LEA R7, R7, R6, 0x18 ;  /* 0x0000000607078211 */ /* 0x002fe400078ec0ff */
[----:B--2---:R-:W-:Y:S01]  /*0750*/  @!P1 LEA R9, R9, R8, 0x18 ;  /* 0x0000000809099211 */ /* 0x004fe200078ec0ff */
[----:B0-----:R-:W-:-:S07]  /*0760*/  DADD R12, R10, R12 ;  /* 0x000000000a0c7229 */ /* 0x001fce000000000c */
[----:B------:R-:W-:Y:S04]  /*0770*/  SHFL.DOWN PT, R15, R13, 0x4, 0x1f ;  /* 0x08801f000d0f7f89 */ /* 0x000fe800000e0000 */
[----:B------:R-:W0:Y:S02]  /*0780*/  SHFL.DOWN PT, R14, R12, 0x4, 0x1f ;  /* 0x08801f000c0e7f89 */ /* 0x000e2400000e0000 */
[----:B0-----:R-:W-:Y:S01]  /*0790*/  DADD R14, R12, R14 ;  /* 0x000000000c0e7229 */ /* 0x001fe2000000000e */
[C---:B------:R-:W-:Y:S01]  /*07a0*/  @!P0 LEA.HI R13, R0.reuse, R7, RZ, 0x1e ;  /* 0x00000007000d8211 */ /* 0x040fe200078ff0ff */
[----:B------:R-:W-:-:S05]  /*07b0*/  @!P1 IMAD R12, R0, 0x8, R9 ;  /* 0x00000008000c9824 */ /* 0x000fca00078e0209 */
[----:B------:R-:W-:Y:S04]  /*07c0*/  SHFL.DOWN PT, R5, R15, 0x2, 0x1f ;  /* 0x08401f000f057f89 */ /* 0x000fe800000e0000 */
[----:B------:R-:W0:Y:S02]  /*07d0*/  SHFL.DOWN PT, R4, R14, 0x2, 0x1f ;  /* 0x08401f000e047f89 */ /* 0x000e2400000e0000 */
[----:B0-----:R-:W-:-:S07]  /*07e0*/  DADD R4, R14, R4 ;  /* 0x000000000e047229 */ /* 0x001fce0000000004 */
[----:B------:R-:W-:Y:S04]  /*07f0*/  SHFL.DOWN PT, R3, R5, 0x1, 0x1f ;  /* 0x08201f0005037f89 */ /* 0x000fe800000e0000 */
[----:B------:R-:W0:Y:S02]  /*0800*/  SHFL.DOWN PT, R2, R4, 0x1, 0x1f ;  /* 0x08201f0004027f89 */ /* 0x000e2400000e0000 */
[----:B0-----:R-:W-:Y:S01]  /*0810*/  DADD R10, R4, R2 ;  /* 0x00000000040a7229 */ /* 0x001fe20000000002 */
[----:B------:R-:W-:-:S06]  /*0820*/  CS2R R2, SRZ ;  /* 0x0000000000027805 */ /* 0x000fcc000001ff00 */
[----:B------:R-:W-:Y:S01]  /*0830*/  @!P0 STS.64 [R13], R10 ;  /* 0x0000000a0d008388 */ /* 0x000fe20000000a00 */
[----:B------:R-:W-:Y:S01]  /*0840*/  BAR.SYNC.DEFER_BLOCKING 0x0 ;  /* 0x0000000000007b1d */ /* 0x000fe20000010000 */
[----:B------:R-:W-:-:S05]  /*0850*/  ISETP.NE.AND P0, PT, R0, RZ, PT ;  /* 0x000000ff0000720c */ /* 0x000fca0003f05270 */
[----:B------:R-:W0:Y:S04]  /*0860*/  @!P1 LDS.64 R2, [R12] ;  /* 0x000000000c029984 */ /* 0x000e280000000a00 */
[----:B0-----:R-:W-:Y:S04]  /*0870*/  SHFL.DOWN PT, R5, R3, 0x10, 0x1f ;  /* 0x0a001f0003057f89 */ /* 0x001fe800000e0000 */
[----:B------:R-:W0:Y:S02]  /*0880*/  SHFL.DOWN PT, R4, R2, 0x10, 0x1f ;  /* 0x0a001f0002047f89 */ /* 0x000e2400000e0000 */
[----:B0-----:R-:W-:-:S07]  /*0890*/  DADD R4, R4, R2 ;  /* 0x0000000004047229 */ /* 0x001fce0000000002 */
[----:B------:R-:W-:Y:S04]  /*08a0*/  SHFL.DOWN PT, R7, R5, 0x8, 0x1f ;  /* 0x09001f0005077f89 */ /* 0x000fe800000e0000 */
        /* <DEDUP_REMOVED lines=8> */
[----:B------:R0:W1:Y:S04]  /*0930*/  SHFL.DOWN PT, R3, R11, 0x1, 0x1f ;  /* 0x08201f000b037f89 */ /* 0x00006800000e0000 */
[----:B------:R0:W2:Y:S01]  /*0940*/  SHFL.DOWN PT, R2, R10, 0x1, 0x1f ;  /* 0x08201f000a027f89 */ /* 0x0000a200000e0000 */
[----:B------:R-:W-:Y:S05]  /*0950*/  @P0 EXIT ;  /* 0x000000000000094d */ /* 0x000fea0003800000 */
[----:B------:R-:W3:Y:S01]  /*0960*/  LDC.64 R4, c[0x0][0x3a0] ;  /* 0x0000e800ff047b82 */ /* 0x000ee20000000a00 */
[----:B-12---:R-:W-:-:S07]  /*0970*/  DADD R2, R10, R2 ;  /* 0x000000000a027229 */ /* 0x006fce0000000002 */
[----:B---3--:R-:W-:Y:S01]  /*0980*/  REDG.E.ADD.F64.RN.STRONG.GPU desc[UR6][R4.64], R2 ;  /* 0x00000002040079a6 */ /* 0x008fe2000c12ff06 */
[----:B------:R-:W-:Y:S05]  /*0990*/  EXIT ;  /* 0x000000000000794d */ /* 0x000fea0003800000 */
        .weak           $__internal_0_$__cuda_sm20_div_rn_f64_full
        .type           $__internal_0_$__cuda_sm20_div_rn_f64_full,@function
        .size           $__internal_0_$__cuda_sm20_div_rn_f64_full,(.L_x_7 - $__internal_0_$__cuda_sm20_div_rn_f64_full)
$__internal_0_$__cuda_sm20_div_rn_f64_full:
[C---:B------:R-:W-:Y:S01]  /*09a0*/  FSETP.GEU.AND P0, PT, |R13|.reuse, 1.469367938527859385e-39, PT ;  /* 0x001000000d00780b */ /* 0x040fe20003f0e200 */
[----:B------:R-:W-:Y:S01]  /*09b0*/  IMAD.MOV.U32 R14, RZ, RZ, 0x1 ;  /* 0x00000001ff0e7424 */ /* 0x000fe200078e00ff */
[C---:B------:R-:W-:Y:S01]  /*09c0*/  LOP3.LUT R10, R13.reuse, 0x800fffff, RZ, 0xc0, !PT ;  /* 0x800fffff0d0a7812 */ /* 0x040fe200078ec0ff */
[----:B------:R-:W-:Y:S01]  /*09d0*/  IMAD.MOV.U32 R21, RZ, RZ, 0x40000000 ;  /* 0x40000000ff157424 */ /* 0x000fe200078e00ff */
[----:B------:R-:W-:Y:S01]  /*09e0*/  LOP3.LUT R22, R13, 0x7ff00000, RZ, 0xc0, !PT ;  /* 0x7ff000000d167812 */ /* 0x000fe200078ec0ff */
[----:B------:R-:W-:Y:S01]  /*09f0*/  IMAD.MOV.U32 R20, RZ, RZ, 0x1ca00000 ;  /* 0x1ca00000ff147424 */ /* 0x000fe200078e00ff */
[----:B------:R-:W-:Y:S02]  /*0a00*/  LOP3.LUT R11, R10, 0x3ff00000, RZ, 0xfc, !PT ;  /* 0x3ff000000a0b7812 */ /* 0x000fe400078efcff */
[----:B------:R-:W-:Y:S02]  /*0a10*/  MOV R10, R12 ;  /* 0x0000000c000a7202 */ /* 0x000fe40000000f00 */
[----:B------:R-:W-:-:S02]  /*0a20*/  ISETP.LE.U32.AND P1, PT, R22, 0x40000000, PT ;  /* 0x400000001600780c */ /* 0x000fc40003f23070 */
[----:B------:R-:W-:Y:S01]  /*0a30*/  IADD3 R23, PT, PT, R21, -0x1, RZ ;  /* 0xffffffff15177810 */ /* 0x000fe20007ffe0ff */
[----:B------:R-:W-:-:S06]  /*0a40*/  @!P0 DMUL R10, R12, 8.98846567431157953865e+307 ;  /* 0x7fe000000c0a8828 */ /* 0x000fcc0000000000 */
[----:B------:R-:W0:Y:S04]  /*0a50*/  MUFU.RCP64H R15, R11 ;  /* 0x0000000b000f7308 */ /* 0x000e280000001800 */
[----:B------:R-:W-:Y:S02]  /*0a60*/  @!P0 LOP3.LUT R22, R11, 0x7ff00000, RZ, 0xc0, !PT ;  /* 0x7ff000000b168812 */ /* 0x000fe400078ec0ff */
[----:B------:R-:W-:-:S03]  /*0a70*/  ISETP.GT.U32.AND P0, PT, R23, 0x7feffffe, PT ;  /* 0x7feffffe1700780c */ /* 0x000fc60003f04070 */
[----:B------:R-:W-:-:S05]  /*0a80*/  VIADD R23, R22, 0xffffffff ;  /* 0xffffffff16177836 */ /* 0x000fca0000000000 */
[----:B------:R-:W-:Y:S01]  /*0a90*/  ISETP.GT.U32.OR P0, PT, R23, 0x7feffffe, P0 ;  /* 0x7feffffe1700780c */ /* 0x000fe20000704470 */
[----:B0-----:R-:W-:-:S08]  /*0aa0*/  DFMA R2, R14, -R10, 1 ;  /* 0x3ff000000e02742b */ /* 0x001fd0000000080a */
[----:B------:R-:W-:-:S08]  /*0ab0*/  DFMA R2, R2, R2, R2 ;  /* 0x000000020202722b */ /* 0x000fd00000000002 */
[----:B------:R-:W-:-:S08]  /*0ac0*/  DFMA R14, R14, R2, R14 ;  /* 0x000000020e0e722b */ /* 0x000fd0000000000e */
[----:B------:R-:W-:-:S08]  /*0ad0*/  DFMA R2, R14, -R10, 1 ;  /* 0x3ff000000e02742b */ /* 0x000fd0000000080a */
[----:B------:R-:W-:Y:S01]  /*0ae0*/  DFMA R14, R14, R2, R14 ;  /* 0x000000020e0e722b */ /* 0x000fe2000000000e */
[----:B------:R-:W-:Y:S01]  /*0af0*/  SEL R3, R20, 0x63400000, !P1 ;  /* 0x6340000014037807 */ /* 0x000fe20004800000 */
[----:B------:R-:W-:-:S06]  /*0b00*/  IMAD.MOV.U32 R2, RZ, RZ, RZ ;  /* 0x000000ffff027224 */ /* 0x000fcc00078e00ff */
[----:B------:R-:W-:-:S08]  /*0b10*/  DMUL R16, R14, R2 ;  /* 0x000000020e107228 */ /* 0x000fd00000000000 */
[----:B------:R-:W-:-:S08]  /*0b20*/  DFMA R18, R16, -R10, R2 ;  /* 0x8000000a1012722b */ /* 0x000fd00000000002 */
[----:B------:R-:W-:Y:S01]  /*0b30*/  DFMA R14, R14, R18, R16 ;  /* 0x000000120e0e722b */ /* 0x000fe20000000010 */
[----:B------:R-:W-:Y:S10]  /*0b40*/  @P0 BRA `(.L_x_3) ;  /* 0x0000000000740947 */ /* 0x000ff40003800000 */
[----:B------:R-:W-:Y:S01]  /*0b50*/  LOP3.LUT R18, R13, 0x7ff00000, RZ, 0xc0, !PT ;  /* 0x7ff000000d127812 */ /* 0x000fe200078ec0ff */
[----:B------:R-:W-:-:S03]  /*0b60*/  IMAD.MOV.U32 R16, RZ, RZ, 0x40000000 ;  /* 0x40000000ff107424 */ /* 0x000fc600078e00ff */
[----:B------:R-:W-:Y:S01]  /*0b70*/  ISETP.LE.U32.AND P0, PT, R18, 0x40000000, PT ;  /* 0x400000001200780c */ /* 0x000fe20003f03070 */
[----:B------:R-:W-:-:S05]  /*0b80*/  IMAD.MOV R17, RZ, RZ, -R18 ;  /* 0x000000ffff117224 */ /* 0x000fca00078e0a12 */
[----:B------:R-:W-:Y:S02]  /*0b90*/  VIADDMNMX R16, R17, R16, 0xb9600000, !PT ;  /* 0xb960000011107446 */ /* 0x000fe40007800110 */
[----:B------:R-:W-:Y:S02]  /*0ba0*/  SEL R17, R20, 0x63400000, !P0 ;  /* 0x6340000014117807 */ /* 0x000fe40004000000 */
[----:B------:R-:W-:-:S05]  /*0bb0*/  VIMNMX R16, PT, PT, R16, 0x46a00000, PT ;  /* 0x46a0000010107848 */ /* 0x000fca0003fe0100 */
[----:B------:R-:W-:Y:S02]  /*0bc0*/  IMAD.IADD R20, R16, 0x1, -R17 ;  /* 0x0000000110147824 */ /* 0x000fe400078e0a11 */
[----:B------:R-:W-:-:S03]  /*0bd0*/  IMAD.MOV.U32 R16, RZ, RZ, RZ ;  /* 0x000000ffff107224 */ /* 0x000fc600078e00ff */
[----:B------:R-:W-:-:S06]  /*0be0*/  IADD3 R17, PT, PT, R20, 0x7fe00000, RZ ;  /* 0x7fe0000014117810 */ /* 0x000fcc0007ffe0ff */
[----:B------:R-:W-:-:S10]  /*0bf0*/  DMUL R18, R14, R16 ;  /* 0x000000100e127228 */ /* 0x000fd40000000000 */
[----:B------:R-:W-:-:S13]  /*0c00*/  FSETP.GTU.AND P0, PT, |R19|, 1.469367938527859385e-39, PT ;  /* 0x001000001300780b */ /* 0x000fda0003f0c200 */
[----:B------:R-:W-:Y:S05]  /*0c10*/  @P0 BRA `(.L_x_4) ;  /* 0x0000000000840947 */ /* 0x000fea0003800000 */
[----:B------:R-:W-:Y:S01]  /*0c20*/  DFMA R2, R14, -R10, R2 ;  /* 0x8000000a0e02722b */ /* 0x000fe20000000002 */
[----:B------:R-:W-:-:S09]  /*0c30*/  IMAD.MOV.U32 R16, RZ, RZ, RZ ;  /* 0x000000ffff107224 */ /* 0x000fd200078e00ff */
[C---:B------:R-:W-:Y:S02]  /*0c40*/  FSETP.NEU.AND P0, PT, R3.reuse, RZ, PT ;  /* 0x000000ff0300720b */ /* 0x040fe40003f0d000 */
[----:B------:R-:W-:-:S04]  /*0c50*/  LOP3.LUT R13, R3, 0x80000000, R13, 0x48, !PT ;  /* 0x80000000030d7812 */ /* 0x000fc800078e480d */
[----:B------:R-:W-:-:S07]  /*0c60*/  LOP3.LUT R17, R13, R17, RZ, 0xfc, !PT ;  /* 0x000000110d117212 */ /* 0x000fce00078efcff */
[----:B------:R-:W-:Y:S05]  /*0c70*/  @!P0 BRA `(.L_x_4) ;  /* 0x00000000006c8947 */ /* 0x000fea0003800000 */
[----:B------:R-:W-:Y:S02]  /*0c80*/  IMAD.MOV R3, RZ, RZ, -R20 ;  /* 0x000000ffff037224 */ /* 0x000fe400078e0a14 */
[----:B------:R-:W-:-:S06]  /*0c90*/  IMAD.MOV.U32 R2, RZ, RZ, RZ ;  /* 0x000000ffff027224 */ /* 0x000fcc00078e00ff */
[----:B------:R-:W-:Y:S02]  /*0ca0*/  DFMA R2, R18, -R2, R14 ;  /* 0x800000021202722b */ /* 0x000fe4000000000e */
[----:B------:R-:W-:-:S04]  /*0cb0*/  DMUL.RP R14, R14, R16 ;  /* 0x000000100e0e7228 */ /* 0x000fc80000008000 */
[----:B------:R-:W-:-:S04]  /*0cc0*/  IADD3 R2, PT, PT, -R20, -0x43300000, RZ ;  /* 0xbcd0000014027810 */ /* 0x000fc80007ffe1ff */
[----:B------:R-:W-:Y:S02]  /*0cd0*/  FSETP.NEU.AND P0, PT, |R3|, R2, PT ;  /* 0x000000020300720b */ /* 0x000fe40003f0d200 */
[----:B------:R-:W-:Y:S02]  /*0ce0*/  LOP3.LUT R13, R15, R13, RZ, 0x3c, !PT ;  /* 0x0000000d0f0d7212 */ /* 0x000fe400078e3cff */
[----:B------:R-:W-:Y:S02]  /*0cf0*/  FSEL R18, R14, R18, !P0 ;  /* 0x000000120e127208 */ /* 0x000fe40004000000 */
[----:B------:R-:W-:Y:S01]  /*0d00*/  FSEL R19, R13, R19, !P0 ;  /* 0x000000130d137208 */ /* 0x000fe20004000000 */
[----:B------:R-:W-:Y:S06]  /*0d10*/  BRA `(.L_x_4) ;  /* 0x0000000000447947 */ /* 0x000fec0003800000 */
.L_x_3:
[----:B------:R-:W-:-:S14]  /*0d20*/  DSETP.NAN.AND P0, PT, R12, R12, PT ;  /* 0x0000000c0c00722a */ /* 0x000fdc0003f08000 */
[----:B------:R-:W-:Y:S05]  /*0d30*/  @P0 BRA `(.L_x_5) ;  /* 0x0000000000340947 */ /* 0x000fea0003800000 */
[----:B------:R-:W-:Y:S01]  /*0d40*/  ISETP.NE.AND P0, PT, R21, R22, PT ;  /* 0x000000161500720c */ /* 0x000fe20003f05270 */
[----:B------:R-:W-:Y:S01]  /*0d50*/  IMAD.MOV.U32 R19, RZ, RZ, -0x80000 ;  /* 0xfff80000ff137424 */ /* 0x000fe200078e00ff */
[----:B------:R-:W-:-:S11]  /*0d60*/  MOV R18, 0x0 ;  /* 0x0000000000127802 */ /* 0x000fd60000000f00 */
[----:B------:R-:W-:Y:S05]  /*0d70*/  @!P0 BRA `(.L_x_4) ;  /* 0x00000000002c8947 */ /* 0x000fea0003800000 */
[----:B------:R-:W-:Y:S02]  /*0d80*/  ISETP.NE.AND P0, PT, R21, 0x7ff00000, PT ;  /* 0x7ff000001500780c */ /* 0x000fe40003f05270 */
[----:B------:R-:W-:Y:S02]  /*0d90*/  LOP3.LUT R12, R13, 0x40000000, RZ, 0x3c, !PT ;  /* 0x400000000d0c7812 */ /* 0x000fe400078e3cff */
[----:B------:R-:W-:Y:S02]  /*0da0*/  ISETP.EQ.OR P0, PT, R22, RZ, !P0 ;  /* 0x000000ff1600720c */ /* 0x000fe40004702670 */
[----:B------:R-:W-:-:S11]  /*0db0*/  LOP3.LUT R19, R12, 0x80000000, RZ, 0xc0, !PT ;  /* 0x800000000c137812 */ /* 0x000fd600078ec0ff */
[----:B------:R-:W-:Y:S01]  /*0dc0*/  @P0 LOP3.LUT R2, R19, 0x7ff00000, RZ, 0xfc, !PT ;  /* 0x7ff0000013020812 */ /* 0x000fe200078efcff */
[----:B------:R-:W-:Y:S02]  /*0dd0*/  @!P0 IMAD.MOV.U32 R18, RZ, RZ, RZ ;  /* 0x000000ffff128224 */ /* 0x000fe400078e00ff */
[----:B------:R-:W-:Y:S02]  /*0de0*/  @P0 IMAD.MOV.U32 R18, RZ, RZ, RZ ;  /* 0x000000ffff120224 */ /* 0x000fe400078e00ff */
[----:B------:R-:W-:Y:S01]  /*0df0*/  @P0 IMAD.MOV.U32 R19, RZ, RZ, R2 ;  /* 0x000000ffff130224 */ /* 0x000fe200078e0002 */
[----:B------:R-:W-:Y:S06]  /*0e00*/  BRA `(.L_x_4) ;  /* 0x0000000000087947 */ /* 0x000fec0003800000 */
.L_x_5:
[----:B------:R-:W-:Y:S02]  /*0e10*/  LOP3.LUT R19, R13, 0x80000, RZ, 0xfc, !PT ;  /* 0x000800000d137812 */ /* 0x000fe400078efcff */
[----:B------:R-:W-:-:S07]  /*0e20*/  MOV R18, R12 ;  /* 0x0000000c00127202 */ /* 0x000fce0000000f00 */
.L_x_4:
[----:B------:R-:W-:Y:S02]  /*0e30*/  IMAD.MOV.U32 R2, RZ, RZ, R8 ;  /* 0x000000ffff027224 */ /* 0x000fe400078e0008 */
[----:B------:R-:W-:-:S04]  /*0e40*/  IMAD.MOV.U32 R3, RZ, RZ, 0x0 ;  /* 0x00000000ff037424 */ /* 0x000fc800078e00ff */
[----:B------:R-:W-:Y:S05]  /*0e50*/  RET.REL.NODEC R2 `(_Z15iteration_innerPPPdS1_S1_iiS_) ;  /* 0xfffffff002687950 */ /* 0x000fea0003c3ffff */
.L_x_6:
[----:B------:R-:W-:-:S00]  /*0e60*/  BRA `(.L_x_6) ;  /* 0xfffffffc00fc7947 */ /* 0x000fc0000383ffff */
[----:B------:R-:W-:-:S00]  /*0e70*/  NOP ;  /* 0x0000000000007918 */ /* 0x000fc00000000000 */
        /* <DEDUP_REMOVED lines=8> */
.L_x_7:


//--------------------- .nv.shared._Z15iteration_innerPPPdS1_S1_iiS_ --------------------------
	.section	.nv.shared._Z15iteration_innerPPPdS1_S1_iiS_,"aw",@nobits
	.sectionflags	@""
	.align	8
.nv.shared._Z15iteration_innerPPPdS1_S1_iiS_:
	.zero		1280


//--------------------- .nv.shared.reserved.0     --------------------------
	.section	.nv.shared.reserved.0,"aw",@nobits
	.weak		__nv_reservedSMEM_offset_0_alias
	.size		__nv_reservedSMEM_offset_0_alias, 0, 64
	.other		__nv_reservedSMEM_offset_0_alias,@"STO_CUDA_RESERVED_SHARED STV_DEFAULT"
__nv_reservedSMEM_offset_0_alias:
	.zero		0
	.zero		64


//--------------------- .nv.constant0._Z15iteration_innerPPPdS1_S1_iiS_ --------------------------
	.section	.nv.constant0._Z15iteration_innerPPPdS1_S1_iiS_,"a",@progbits
	.sectionflags	@""
	.align	4
.nv.constant0._Z15iteration_innerPPPdS1_S1_iiS_:
	.zero		936


//--------------------- SYMBOLS --------------------------

	.type		.nv.reservedSmem.offset0,@object
	.size		.nv.reservedSmem.offset0,0x4
	.type		.nv.reservedSmem.cap,@object
	.size		.nv.reservedSmem.cap,0x4
